	.headerflags	@"EF_CUDA_TEXMODE_UNIFIED EF_CUDA_64BIT_ADDRESS EF_CUDA_ACCELERATORS EF_CUDA_SM90 EF_CUDA_VIRTUAL_SM(EF_CUDA_SM90)"
	.elftype	@"ET_EXEC"


//--------------------- .nv.info                  --------------------------
	.section	.nv.info,"",@"SHT_CUDA_INFO"
	.align	4


	//----- nvinfo : EIATTR_REGCOUNT
	.align		4
        /*0000*/ 	.byte	0x04, 0x2f
        /*0002*/ 	.short	(.L_1 - .L_0)
	.align		4
.L_0:
        /*0004*/ 	.word	index@(triton_poi_fused_convolution_4)
        /*0008*/ 	.word	0x0000000c


	//----- nvinfo : EIATTR_MIN_STACK_SIZE
	.align		4
.L_1:
        /*000c*/ 	.byte	0x04, 0x12
        /*000e*/ 	.short	(.L_3 - .L_2)
	.align		4
.L_2:
        /*0010*/ 	.word	index@(triton_poi_fused_convolution_4)
        /*0014*/ 	.word	0x00000000


	//----- nvinfo : EIATTR_FRAME_SIZE
	.align		4
.L_3:
        /*0018*/ 	.byte	0x04, 0x11
        /*001a*/ 	.short	(.L_5 - .L_4)
	.align		4
.L_4:
        /*001c*/ 	.word	index@(triton_poi_fused_convolution_4)
        /*0020*/ 	.word	0x00000000


	//----- nvinfo : EIATTR_MIN_STACK_SIZE
	.align		4
.L_5:
        /*0024*/ 	.byte	0x04, 0x12
        /*0026*/ 	.short	(.L_7 - .L_6)
	.align		4
.L_6:
        /*0028*/ 	.word	index@(triton_poi_fused_convolution_4)
        /*002c*/ 	.word	0x00000000
.L_7:


//--------------------- .nv.info.triton_poi_fused_convolution_4 --------------------------
	.section	.nv.info.triton_poi_fused_convolution_4,"",@"SHT_CUDA_INFO"
	.sectionflags	@""
	.align	4


	//----- nvinfo : EIATTR_CUDA_API_VERSION
	.align		4
        /*0000*/ 	.byte	0x04, 0x37
        /*0002*/ 	.short	(.L_9 - .L_8)
.L_8:
        /*0004*/ 	.word	0x0000007c


	//----- nvinfo : EIATTR_KPARAM_INFO
	.align		4
.L_9:
        /*0008*/ 	.byte	0x04, 0x17
        /*000a*/ 	.short	(.L_11 - .L_10)
.L_10:
        /*000c*/ 	.word	0x00000000
        /*0010*/ 	.short	0x0002
        /*0012*/ 	.short	0x0010
        /*0014*/ 	.byte	0x00, 0xf0, 0x11, 0x00


	//----- nvinfo : EIATTR_KPARAM_INFO
	.align		4
.L_11:
        /*0018*/ 	.byte	0x04, 0x17
        /*001a*/ 	.short	(.L_13 - .L_12)
.L_12:
        /*001c*/ 	.word	0x00000000
        /*0020*/ 	.short	0x0001
        /*0022*/ 	.short	0x0008
        /*0024*/ 	.byte	0x00, 0xf4, 0x21, 0x00


	//----- nvinfo : EIATTR_KPARAM_INFO
	.align		4
.L_13:
        /*0028*/ 	.byte	0x04, 0x17
        /*002a*/ 	.short	(.L_15 - .L_14)
.L_14:
        /*002c*/ 	.word	0x00000000
        /*0030*/ 	.short	0x0000
        /*0032*/ 	.short	0x0000
        /*0034*/ 	.byte	0x00, 0xf4, 0x21, 0x00


	//----- nvinfo : EIATTR_SPARSE_MMA_MASK
	.align		4
.L_15:
        /*0038*/ 	.byte	0x03, 0x50
        /*003a*/ 	.short	0x0000


	//----- nvinfo : EIATTR_MAXREG_COUNT
	.align		4
        /*003c*/ 	.byte	0x03, 0x1b
        /*003e*/ 	.short	0x00ff


	//----- nvinfo : EIATTR_EXIT_INSTR_OFFSETS
	.align		4
        /*0040*/ 	.byte	0x04, 0x1c
        /*0042*/ 	.short	(.L_17 - .L_16)


	//   ....[0]....
.L_16:
        /*0044*/ 	.word	0x00000140


	//----- nvinfo : EIATTR_REQNTID
	.align		4
.L_17:
        /*0048*/ 	.byte	0x04, 0x10
        /*004a*/ 	.short	(.L_19 - .L_18)
.L_18:
        /*004c*/ 	.word	0x00000100
        /*0050*/ 	.word	0x00000001
        /*0054*/ 	.word	0x00000001


	//----- nvinfo : EIATTR_CBANK_PARAM_SIZE
	.align		4
.L_19:
        /*0058*/ 	.byte	0x03, 0x19
        /*005a*/ 	.short	0x0014


	//----- nvinfo : EIATTR_PARAM_CBANK
	.align		4
        /*005c*/ 	.byte	0x04, 0x0a
        /*005e*/ 	.short	(.L_21 - .L_20)
	.align		4
.L_20:
        /*0060*/ 	.word	index@(.nv.constant0.triton_poi_fused_convolution_4)
        /*0064*/ 	.short	0x0210
        /*0066*/ 	.short	0x0014


	//----- nvinfo : EIATTR_SW_WAR
	.align		4
.L_21:
        /*0068*/ 	.byte	0x04, 0x36
        /*006a*/ 	.short	(.L_23 - .L_22)
.L_22:
        /*006c*/ 	.word	0x00000008
.L_23:


//--------------------- .nv.callgraph             --------------------------
	.section	.nv.callgraph,"",@"SHT_CUDA_CALLGRAPH"
	.align	4
	.sectionentsize	8
	.align		4
        /*0000*/ 	.word	0x00000000
	.align		4
        /*0004*/ 	.word	0xffffffff
	.align		4
        /*0008*/ 	.word	0x00000000
	.align		4
        /*000c*/ 	.word	0xfffffffe
	.align		4
        /*0010*/ 	.word	0x00000000
	.align		4
        /*0014*/ 	.word	0xfffffffd
	.align		4
        /*0018*/ 	.word	0x00000000
	.align		4
        /*001c*/ 	.word	0xfffffffc


//--------------------- .text.triton_poi_fused_convolution_4 --------------------------
	.section	.text.triton_poi_fused_convolution_4,"ax",@progbits
	.align	128
        .global         triton_poi_fused_convolution_4
        .type           triton_poi_fused_convolution_4,@function
        .size           triton_poi_fused_convolution_4,(.L_x_1 - triton_poi_fused_convolution_4)
        .other          triton_poi_fused_convolution_4,@"STO_CUDA_ENTRY STV_DEFAULT"
triton_poi_fused_convolution_4:
.text.triton_poi_fused_convolution_4:
[----:B------:R-:W-:Y:S01]  /*0000*/  LDC R1, c[0x0][0x28] ;  /* 0x00000a00ff017b82 */ /* 0x000fe20000000800 */
[----:B------:R-:W1:Y:S07]  /*0010*/  S2R R0, SR_TID.X ;  /* 0x0000000000007919 */ /* 0x000e6e0000002100 */
[----:B------:R-:W2:Y:S01]  /*0020*/  LDC.64 R4, c[0x0][0x218] ;  /* 0x00008600ff047b82 */ /* 0x000ea20000000a00 */
[----:B------:R-:W-:Y:S01]  /*0030*/  ULDC.64 UR4, c[0x0][0x208] ;  /* 0x0000820000047ab9 */ /* 0x000fe20000000a00 */
[----:B------:R-:W3:Y:S06]  /*0040*/  S2R R7, SR_CTAID.X ;  /* 0x0000000000077919 */ /* 0x000eec0000002500 */
[----:B------:R-:W4:Y:S01]  /*0050*/  LDC.64 R2, c[0x0][0x210] ;  /* 0x00008400ff027b82 */ /* 0x000f220000000a00 */
[----:B-1----:R-:W-:-:S04]  /*0060*/  SHF.L.U32 R0, R0, 0x1, RZ ;  /* 0x0000000100007819 */ /* 0x002fc800000006ff */
[----:B------:R-:W-:-:S04]  /*0070*/  LOP3.LUT R0, R0, 0x1fe, RZ, 0xc0, !PT ;  /* 0x000001fe00007812 */ /* 0x000fc800078ec0ff */
[----:B---3--:R-:W-:-:S05]  /*0080*/  LEA R7, R7, R0, 0x9 ;  /* 0x0000000007077211 */ /* 0x008fca00078e48ff */
[----:B------:R-:W-:-:S04]  /*0090*/  IMAD.HI R0, R7, 0x2aaaaaab, RZ ;  /* 0x2aaaaaab07007827 */ /* 0x000fc800078e02ff */
[----:B----4-:R-:W-:Y:S01]  /*00a0*/  IMAD.WIDE R2, R7, 0x4, R2 ;  /* 0x0000000407027825 */ /* 0x010fe200078e0202 */
[----:B------:R-:W-:-:S04]  /*00b0*/  SHF.R.U32.HI R9, RZ, 0x1f, R0 ;  /* 0x0000001fff097819 */ /* 0x000fc80000011600 */
[----:B------:R-:W-:-:S05]  /*00c0*/  LEA.HI R0, R0, R9, RZ, 0x1c ;  /* 0x0000000900007211 */ /* 0x000fca00078fe0ff */
[----:B------:R-:W-:Y:S02]  /*00d0*/  IMAD R9, R0, -0x60, R7 ;  /* 0xffffffa000097824 */ /* 0x000fe400078e0207 */
[----:B------:R-:W3:Y:S02]  /*00e0*/  LDG.E.64 R6, desc[UR4][R2.64] ;  /* 0x0000000402067981 */ /* 0x000ee4000c1e1b00 */
[----:B--2---:R-:W-:-:S06]  /*00f0*/  IMAD.WIDE R4, R9, 0x4, R4 ;  /* 0x0000000409047825 */ /* 0x004fcc00078e0204 */
[----:B------:R-:W3:Y:S02]  /*0100*/  LDG.E.EL.64 R4, desc[UR4][R4.64] ;  /* 0x0000000404047981 */ /* 0x000ee4000c2e1b00 */
[----:B---3--:R-:W-:Y:S01]  /*0110*/  FADD R6, R6, R4 ;  /* 0x0000000406067221 */ /* 0x008fe20000000000 */
[----:B------:R-:W-:-:S05]  /*0120*/  FADD R7, R7, R5 ;  /* 0x0000000507077221 */ /* 0x000fca0000000000 */
[----:B------:R-:W-:Y:S01]  /*0130*/  STG.E.64 desc[UR4][R2.64], R6 ;  /* 0x0000000602007986 */ /* 0x000fe2000c101b04 */
[----:B------:R-:W-:Y:S05]  /*0140*/  EXIT ;  /* 0x000000000000794d */ /* 0x000fea0003800000 */
.L_x_0:
[----:B------:R-:W-:-:S00]  /*0150*/  BRA `(.L_x_0) ;  /* 0xfffffffc00fc7947 */ /* 0x000fc0000383ffff */
[----:B------:R-:W-:-:S00]  /*0160*/  NOP ;  /* 0x0000000000007918 */ /* 0x000fc00000000000 */
        /* <DEDUP_REMOVED lines=9> */
.L_x_1:


//--------------------- .nv.constant0.triton_poi_fused_convolution_4 --------------------------
	.section	.nv.constant0.triton_poi_fused_convolution_4,"a",@progbits
	.sectionflags	@""
	.align	4
.nv.constant0.triton_poi_fused_convolution_4:
	.zero		548
